//
// Generated by NVIDIA NVVM Compiler
//
// Compiler Build ID: CL-36424714
// Cuda compilation tools, release 13.0, V13.0.88
// Based on NVVM 20.0.0
//

.version 9.0
.target sm_100
.address_size 64

	// .globl	_Z6vecaddiPfS_

.visible .entry _Z6vecaddiPfS_(
	.param .u32 _Z6vecaddiPfS__param_0,
	.param .u64 .ptr .align 1 _Z6vecaddiPfS__param_1,
	.param .u64 .ptr .align 1 _Z6vecaddiPfS__param_2
)
{
	.reg .pred 	%p<7>;
	.reg .b32 	%r<27>;
	.reg .b32 	%f<16>;
	.reg .b64 	%rd<24>;

	ld.param.u32 	%r11, [_Z6vecaddiPfS__param_0];
	ld.param.u64 	%rd7, [_Z6vecaddiPfS__param_1];
	ld.param.u64 	%rd8, [_Z6vecaddiPfS__param_2];
	cvta.to.global.u64 	%rd1, %rd8;
	cvta.to.global.u64 	%rd2, %rd7;
	mov.u32 	%r26, %tid.x;
	mov.u32 	%r2, %ntid.x;
	setp.ge.s32 	%p1, %r26, %r11;
	@%p1 bra 	$L__BB0_6;
	add.s32 	%r12, %r26, %r2;
	max.u32 	%r13, %r11, %r12;
	setp.lt.u32 	%p2, %r12, %r11;
	selp.u32 	%r14, 1, 0, %p2;
	add.s32 	%r15, %r12, %r14;
	sub.s32 	%r16, %r13, %r15;
	div.u32 	%r17, %r16, %r2;
	add.s32 	%r3, %r17, %r14;
	and.b32  	%r18, %r3, 3;
	setp.eq.s32 	%p3, %r18, 3;
	@%p3 bra 	$L__BB0_4;
	add.s32 	%r19, %r3, 1;
	and.b32  	%r20, %r19, 3;
	mul.wide.u32 	%rd23, %r26, 4;
	mul.wide.u32 	%rd4, %r2, 4;
	neg.s32 	%r24, %r20;
	mad.lo.s32 	%r26, %r2, %r20, %r26;
$L__BB0_3:
	.pragma "nounroll";
	add.s64 	%rd9, %rd2, %rd23;
	ld.global.f32 	%f1, [%rd9];
	add.s64 	%rd10, %rd1, %rd23;
	ld.global.f32 	%f2, [%rd10];
	add.f32 	%f3, %f1, %f2;
	st.global.f32 	[%rd10], %f3;
	add.s64 	%rd23, %rd23, %rd4;
	add.s32 	%r24, %r24, 1;
	setp.ne.s32 	%p4, %r24, 0;
	@%p4 bra 	$L__BB0_3;
$L__BB0_4:
	setp.lt.u32 	%p5, %r3, 3;
	@%p5 bra 	$L__BB0_6;
$L__BB0_5:
	mul.wide.u32 	%rd11, %r26, 4;
	add.s64 	%rd12, %rd2, %rd11;
	ld.global.f32 	%f4, [%rd12];
	add.s64 	%rd13, %rd1, %rd11;
	ld.global.f32 	%f5, [%rd13];
	add.f32 	%f6, %f4, %f5;
	st.global.f32 	[%rd13], %f6;
	add.s32 	%r21, %r26, %r2;
	mul.wide.u32 	%rd14, %r21, 4;
	add.s64 	%rd15, %rd2, %rd14;
	ld.global.f32 	%f7, [%rd15];
	add.s64 	%rd16, %rd1, %rd14;
	ld.global.f32 	%f8, [%rd16];
	add.f32 	%f9, %f7, %f8;
	st.global.f32 	[%rd16], %f9;
	add.s32 	%r22, %r21, %r2;
	mul.wide.u32 	%rd17, %r22, 4;
	add.s64 	%rd18, %rd2, %rd17;
	ld.global.f32 	%f10, [%rd18];
	add.s64 	%rd19, %rd1, %rd17;
	ld.global.f32 	%f11, [%rd19];
	add.f32 	%f12, %f10, %f11;
	st.global.f32 	[%rd19], %f12;
	add.s32 	%r23, %r22, %r2;
	mul.wide.u32 	%rd20, %r23, 4;
	add.s64 	%rd21, %rd2, %rd20;
	ld.global.f32 	%f13, [%rd21];
	add.s64 	%rd22, %rd1, %rd20;
	ld.global.f32 	%f14, [%rd22];
	add.f32 	%f15, %f13, %f14;
	st.global.f32 	[%rd22], %f15;
	add.s32 	%r26, %r23, %r2;
	setp.lt.s32 	%p6, %r26, %r11;
	@%p6 bra 	$L__BB0_5;
$L__BB0_6:
	ret;

}


// ===== COMPILED SASS (sm_100) =====

	.target	sm_100

	.elftype	@"ET_EXEC"


//--------------------- .note.nv.tkinfo           --------------------------
	.section	.note.nv.tkinfo,"",@"SHT_NOTE"
	.sectionflags	@"SHF_NOTE_NV_TKINFO"
	.tkinfo
        /*0018*/ 	.word	0x00000002
        /*0030*/ 	.string	""
        /*0030*/ 	.string	"ptxas"
        /*0030*/ 	.string	"Cuda compilation tools, release 13.0, V13.0.88"
        /*0030*/ 	.string	"Build cuda_13.0.r13.0/compiler.36424714_0"
        /*0030*/ 	.string	"-arch sm_100 -m 64 "



//--------------------- .note.nv.cuinfo           --------------------------
	.section	.note.nv.cuinfo,"",@"SHT_NOTE"
	.sectionflags	@"SHF_NOTE_NV_CUINFO"
        /*0018*/ 	.short	0x0002
        /*001a*/ 	.short	0x0064
        /*001c*/ 	.short	0x0082
	.zero		2


//--------------------- .nv.info                  --------------------------
	.section	.nv.info,"",@"SHT_CUDA_INFO"
	.align	4


	//----- nvinfo : EIATTR_REGCOUNT
	.align		4
        /*0000*/ 	.byte	0x04, 0x2f
        /*0002*/ 	.short	(.L_1 - .L_0)
	.align		4
.L_0:
        /*0004*/ 	.word	index@(_Z6vecaddiPfS_)
        /*0008*/ 	.word	0x0000001a


	//----- nvinfo : EIATTR_FRAME_SIZE
	.align		4
.L_1:
        /*000c*/ 	.byte	0x04, 0x11
        /*000e*/ 	.short	(.L_3 - .L_2)
	.align		4
.L_2:
        /*0010*/ 	.word	index@(_Z6vecaddiPfS_)
        /*0014*/ 	.word	0x00000000


	//----- nvinfo : EIATTR_MIN_STACK_SIZE
	.align		4
.L_3:
        /*0018*/ 	.byte	0x04, 0x12
        /*001a*/ 	.short	(.L_5 - .L_4)
	.align		4
.L_4:
        /*001c*/ 	.word	index@(_Z6vecaddiPfS_)
        /*0020*/ 	.word	0x00000000
.L_5:


//--------------------- .nv.compat                --------------------------
	.section	.nv.compat,"",@"SHT_CUDA_COMPAT_INFO"
	.align	4
        /*0000*/ 	.byte	0x02, 0x09, 0x00, 0x00, 0x02, 0x02, 0x01, 0x00, 0x02, 0x05, 0x05, 0x00, 0x03, 0x07, 0x01, 0x01
        /*0010*/ 	.byte	0x02, 0x03, 0x00, 0x00, 0x02, 0x06, 0x01, 0x00, 0x04, 0x0b, 0x08, 0x00, 0x09, 0x00, 0x00, 0x00
        /*0020*/ 	.byte	0x00, 0x00, 0x00, 0x00


//--------------------- .nv.info._Z6vecaddiPfS_   --------------------------
	.section	.nv.info._Z6vecaddiPfS_,"",@"SHT_CUDA_INFO"
	.sectionflags	@""
	.align	4


	//----- nvinfo : EIATTR_CUDA_API_VERSION
	.align		4
        /*0000*/ 	.byte	0x04, 0x37
        /*0002*/ 	.short	(.L_7 - .L_6)
.L_6:
        /*0004*/ 	.word	0x00000082


	//----- nvinfo : EIATTR_KPARAM_INFO
	.align		4
.L_7:
        /*0008*/ 	.byte	0x04, 0x17
        /*000a*/ 	.short	(.L_9 - .L_8)
.L_8:
        /*000c*/ 	.word	0x00000000
        /*0010*/ 	.short	0x0002
        /*0012*/ 	.short	0x0010
        /*0014*/ 	.byte	0x00, 0xf5, 0x21, 0x00


	//----- nvinfo : EIATTR_KPARAM_INFO
	.align		4
.L_9:
        /*0018*/ 	.byte	0x04, 0x17
        /*001a*/ 	.short	(.L_11 - .L_10)
.L_10:
        /*001c*/ 	.word	0x00000000
        /*0020*/ 	.short	0x0001
        /*0022*/ 	.short	0x0008
        /*0024*/ 	.byte	0x00, 0xf5, 0x21, 0x00


	//----- nvinfo : EIATTR_KPARAM_INFO
	.align		4
.L_11:
        /*0028*/ 	.byte	0x04, 0x17
        /*002a*/ 	.short	(.L_13 - .L_12)
.L_12:
        /*002c*/ 	.word	0x00000000
        /*0030*/ 	.short	0x0000
        /*0032*/ 	.short	0x0000
        /*0034*/ 	.byte	0x00, 0xf0, 0x11, 0x00


	//----- nvinfo : EIATTR_SPARSE_MMA_MASK
	.align		4
.L_13:
        /*0038*/ 	.byte	0x03, 0x50
        /*003a*/ 	.short	0x0000


	//----- nvinfo : EIATTR_MAXREG_COUNT
	.align		4
        /*003c*/ 	.byte	0x03, 0x1b
        /*003e*/ 	.short	0x00ff


	//----- nvinfo : EIATTR_MERCURY_ISA_VERSION
	.align		4
        /*0040*/ 	.byte	0x03, 0x5f
        /*0042*/ 	.short	0x0101


	//----- nvinfo : EIATTR_VRC_CTA_INIT_COUNT
	.align		4
        /*0044*/ 	.byte	0x02, 0x4a
	.zero		1
	.zero		1


	//----- nvinfo : EIATTR_EXIT_INSTR_OFFSETS
	.align		4
        /*0048*/ 	.byte	0x04, 0x1c
        /*004a*/ 	.short	(.L_15 - .L_14)


	//   ....[0]....
.L_14:
        /*004c*/ 	.word	0x00000050


	//   ....[1]....
        /*0050*/ 	.word	0x00000380


	//   ....[2]....
        /*0054*/ 	.word	0x00000590


	//----- nvinfo : EIATTR_CRS_STACK_SIZE
	.align		4
.L_15:
        /*0058*/ 	.byte	0x04, 0x1e
        /*005a*/ 	.short	(.L_17 - .L_16)
.L_16:
        /*005c*/ 	.word	0x00000000


	//----- nvinfo : EIATTR_CBANK_PARAM_SIZE
	.align		4
.L_17:
        /*0060*/ 	.byte	0x03, 0x19
        /*0062*/ 	.short	0x0018


	//----- nvinfo : EIATTR_PARAM_CBANK
	.align		4
        /*0064*/ 	.byte	0x04, 0x0a
        /*0066*/ 	.short	(.L_19 - .L_18)
	.align		4
.L_18:
        /*0068*/ 	.word	index@(.nv.constant0._Z6vecaddiPfS_)
        /*006c*/ 	.short	0x0380
        /*006e*/ 	.short	0x0018


	//----- nvinfo : EIATTR_SW_WAR
	.align		4
.L_19:
        /*0070*/ 	.byte	0x04, 0x36
        /*0072*/ 	.short	(.L_21 - .L_20)
.L_20:
        /*0074*/ 	.word	0x00000008
.L_21:


//--------------------- .nv.callgraph             --------------------------
	.section	.nv.callgraph,"",@"SHT_CUDA_CALLGRAPH"
	.align	4
	.sectionentsize	8
	.align		4
        /*0000*/ 	.word	0x00000000
	.align		4
        /*0004*/ 	.word	0xffffffff
	.align		4
        /*0008*/ 	.word	0x00000000
	.align		4
        /*000c*/ 	.word	0xfffffffe
	.align		4
        /*0010*/ 	.word	0x00000000
	.align		4
        /*0014*/ 	.word	0xfffffffd
	.align		4
        /*0018*/ 	.word	0x00000000
	.align		4
        /*001c*/ 	.word	0xfffffffc


//--------------------- .text._Z6vecaddiPfS_      --------------------------
	.section	.text._Z6vecaddiPfS_,"ax",@progbits
	.align	128
        .global         _Z6vecaddiPfS_
        .type           _Z6vecaddiPfS_,@function
        .size           _Z6vecaddiPfS_,(.L_x_5 - _Z6vecaddiPfS_)
        .other          _Z6vecaddiPfS_,@"STO_CUDA_ENTRY STV_DEFAULT"
_Z6vecaddiPfS_:
.text._Z6vecaddiPfS_:
[----:B------:R-:W-:Y:S01]  /*0000*/  LDC R1, c[0x0][0x37c] ;  /* 0x0000df00ff017b82 */ /* 0x000fe20000000800 */
[----:B------:R-:W0:Y:S01]  /*0010*/  S2R R3, SR_TID.X ;  /* 0x0000000000037919 */ /* 0x000e220000002100 */
[----:B------:R-:W0:Y:S06]  /*0020*/  LDCU UR6, c[0x0][0x380] ;  /* 0x00007000ff0677ac */ /* 0x000e2c0008000800 */
[----:B------:R-:W1:Y:S01]  /*0030*/  LDC R0, c[0x0][0x360] ;  /* 0x0000d800ff007b82 */ /* 0x000e620000000800 */
[----:B0-----:R-:W-:-:S13]  /*0040*/  ISETP.GE.AND P0, PT, R3, UR6, PT ;  /* 0x0000000603007c0c */ /* 0x001fda000bf06270 */
[----:B------:R-:W-:Y:S05]  /*0050*/  @P0 EXIT ;  /* 0x000000000000094d */ /* 0x000fea0003800000 */
[----:B-1----:R-:W0:Y:S01]  /*0060*/  I2F.U32.RP R8, R0 ;  /* 0x0000000000087306 */ /* 0x002e220000209000 */
[----:B------:R-:W-:Y:S01]  /*0070*/  IADD3 R2, PT, PT, R3, R0, RZ ;  /* 0x0000000003027210 */ /* 0x000fe20007ffe0ff */
[----:B------:R-:W1:Y:S01]  /*0080*/  LDCU.64 UR4, c[0x0][0x358] ;  /* 0x00006b00ff0477ac */ /* 0x000e620008000a00 */
[----:B------:R-:W-:Y:S01]  /*0090*/  ISETP.NE.U32.AND P2, PT, R0, RZ, PT ;  /* 0x000000ff0000720c */ /* 0x000fe20003f45070 */
[----:B------:R-:W-:Y:S01]  /*00a0*/  BSSY.RECONVERGENT B0, `(.L_x_0) ;  /* 0x000002d000007945 */ /* 0x000fe20003800200 */
[C---:B------:R-:W-:Y:S01]  /*00b0*/  ISETP.GE.U32.AND P0, PT, R2.reuse, UR6, PT ;  /* 0x0000000602007c0c */ /* 0x040fe2000bf06070 */
[----:B------:R-:W2:Y:S01]  /*00c0*/  LDCU.64 UR8, c[0x0][0x388] ;  /* 0x00007100ff0877ac */ /* 0x000ea20008000a00 */
[----:B------:R-:W-:Y:S02]  /*00d0*/  VIMNMX.U32 R7, PT, PT, R2, UR6, !PT ;  /* 0x0000000602077c48 */ /* 0x000fe4000ffe0000 */
[----:B------:R-:W-:Y:S01]  /*00e0*/  SEL R6, RZ, 0x1, P0 ;  /* 0x00000001ff067807 */ /* 0x000fe20000000000 */
[----:B------:R-:W3:Y:S03]  /*00f0*/  LDCU.64 UR10, c[0x0][0x390] ;  /* 0x00007200ff0a77ac */ /* 0x000ee60008000a00 */
[----:B------:R-:W-:Y:S01]  /*0100*/  IADD3 R7, PT, PT, R7, -R2, -R6 ;  /* 0x8000000207077210 */ /* 0x000fe20007ffe806 */
[----:B0-----:R-:W0:Y:S02]  /*0110*/  MUFU.RCP R8, R8 ;  /* 0x0000000800087308 */ /* 0x001e240000001000 */
[----:B0-----:R-:W-:-:S06]  /*0120*/  IADD3 R4, PT, PT, R8, 0xffffffe, RZ ;  /* 0x0ffffffe08047810 */ /* 0x001fcc0007ffe0ff */
[----:B------:R0:W4:Y:S02]  /*0130*/  F2I.FTZ.U32.TRUNC.NTZ R5, R4 ;  /* 0x0000000400057305 */ /* 0x000124000021f000 */
[----:B0-----:R-:W-:Y:S02]  /*0140*/  IMAD.MOV.U32 R4, RZ, RZ, RZ ;  /* 0x000000ffff047224 */ /* 0x001fe400078e00ff */
[----:B----4-:R-:W-:-:S04]  /*0150*/  IMAD.MOV R9, RZ, RZ, -R5 ;  /* 0x000000ffff097224 */ /* 0x010fc800078e0a05 */
[----:B------:R-:W-:-:S04]  /*0160*/  IMAD R9, R9, R0, RZ ;  /* 0x0000000009097224 */ /* 0x000fc800078e02ff */
[----:B------:R-:W-:-:S06]  /*0170*/  IMAD.HI.U32 R8, R5, R9, R4 ;  /* 0x0000000905087227 */ /* 0x000fcc00078e0004 */
[----:B------:R-:W-:-:S05]  /*0180*/  IMAD.HI.U32 R5, R8, R7, RZ ;  /* 0x0000000708057227 */ /* 0x000fca00078e00ff */
[----:B------:R-:W-:-:S05]  /*0190*/  IADD3 R2, PT, PT, -R5, RZ, RZ ;  /* 0x000000ff05027210 */ /* 0x000fca0007ffe1ff */
[----:B------:R-:W-:-:S05]  /*01a0*/  IMAD R7, R0, R2, R7 ;  /* 0x0000000200077224 */ /* 0x000fca00078e0207 */
[----:B------:R-:W-:-:S13]  /*01b0*/  ISETP.GE.U32.AND P0, PT, R7, R0, PT ;  /* 0x000000000700720c */ /* 0x000fda0003f06070 */
[----:B------:R-:W-:Y:S01]  /*01c0*/  @P0 IMAD.IADD R7, R7, 0x1, -R0 ;  /* 0x0000000107070824 */ /* 0x000fe200078e0a00 */
[----:B------:R-:W-:-:S04]  /*01d0*/  @P0 IADD3 R5, PT, PT, R5, 0x1, RZ ;  /* 0x0000000105050810 */ /* 0x000fc80007ffe0ff */
[----:B------:R-:W-:-:S13]  /*01e0*/  ISETP.GE.U32.AND P1, PT, R7, R0, PT ;  /* 0x000000000700720c */ /* 0x000fda0003f26070 */
[----:B------:R-:W-:Y:S01]  /*01f0*/  @P1 VIADD R5, R5, 0x1 ;  /* 0x0000000105051836 */ /* 0x000fe20000000000 */
[----:B------:R-:W-:-:S04]  /*0200*/  @!P2 LOP3.LUT R5, RZ, R0, RZ, 0x33, !PT ;  /* 0x00000000ff05a212 */ /* 0x000fc800078e33ff */
[----:B------:R-:W-:-:S04]  /*0210*/  IADD3 R2, PT, PT, R6, R5, RZ ;  /* 0x0000000506027210 */ /* 0x000fc80007ffe0ff */
[C---:B------:R-:W-:Y:S02]  /*0220*/  LOP3.LUT R4, R2.reuse, 0x3, RZ, 0xc0, !PT ;  /* 0x0000000302047812 */ /* 0x040fe400078ec0ff */
[----:B------:R-:W-:Y:S02]  /*0230*/  ISETP.GE.U32.AND P0, PT, R2, 0x3, PT ;  /* 0x000000030200780c */ /* 0x000fe40003f06070 */
[----:B------:R-:W-:-:S13]  /*0240*/  ISETP.NE.AND P1, PT, R4, 0x3, PT ;  /* 0x000000030400780c */ /* 0x000fda0003f25270 */
[----:B-123--:R-:W-:Y:S05]  /*0250*/  @!P1 BRA `(.L_x_1) ;  /* 0x0000000000449947 */ /* 0x00efea0003800000 */
[----:B------:R-:W-:Y:S02]  /*0260*/  VIADD R2, R2, 0x1 ;  /* 0x0000000102027836 */ /* 0x000fe40000000000 */
[----:B------:R-:W-:-:S03]  /*0270*/  IMAD.WIDE.U32 R4, R3, 0x4, RZ ;  /* 0x0000000403047825 */ /* 0x000fc600078e00ff */
[----:B------:R-:W-:-:S05]  /*0280*/  LOP3.LUT R2, R2, 0x3, RZ, 0xc0, !PT ;  /* 0x0000000302027812 */ /* 0x000fca00078ec0ff */
[C---:B------:R-:W-:Y:S01]  /*0290*/  IMAD R3, R2.reuse, R0, R3 ;  /* 0x0000000002037224 */ /* 0x040fe200078e0203 */
[----:B------:R-:W-:-:S07]  /*02a0*/  IADD3 R2, PT, PT, -R2, RZ, RZ ;  /* 0x000000ff02027210 */ /* 0x000fce0007ffe1ff */
.L_x_2:
[C---:B------:R-:W-:Y:S02]  /*02b0*/  IADD3 R8, P1, PT, R4.reuse, UR8, RZ ;  /* 0x0000000804087c10 */ /* 0x040fe4000ff3e0ff */
[----:B0-----:R-:W-:Y:S02]  /*02c0*/  IADD3 R6, P2, PT, R4, UR10, RZ ;  /* 0x0000000a04067c10 */ /* 0x001fe4000ff5e0ff */
[C---:B------:R-:W-:Y:S02]  /*02d0*/  IADD3.X R9, PT, PT, R5.reuse, UR9, RZ, P1, !PT ;  /* 0x0000000905097c10 */ /* 0x040fe40008ffe4ff */
[----:B------:R-:W-:-:S03]  /*02e0*/  IADD3.X R7, PT, PT, R5, UR11, RZ, P2, !PT ;  /* 0x0000000b05077c10 */ /* 0x000fc600097fe4ff */
[----:B------:R-:W2:Y:S04]  /*02f0*/  LDG.E R8, desc[UR4][R8.64] ;  /* 0x0000000408087981 */ /* 0x000ea8000c1e1900 */
[----:B------:R-:W2:Y:S01]  /*0300*/  LDG.E R11, desc[UR4][R6.64] ;  /* 0x00000004060b7981 */ /* 0x000ea2000c1e1900 */
[----:B------:R-:W-:Y:S02]  /*0310*/  VIADD R2, R2, 0x1 ;  /* 0x0000000102027836 */ /* 0x000fe40000000000 */
[----:B------:R-:W-:-:S03]  /*0320*/  IMAD.WIDE.U32 R4, R0, 0x4, R4 ;  /* 0x0000000400047825 */ /* 0x000fc600078e0004 */
[----:B------:R-:W-:Y:S01]  /*0330*/  ISETP.NE.AND P1, PT, R2, RZ, PT ;  /* 0x000000ff0200720c */ /* 0x000fe20003f25270 */
[----:B--2---:R-:W-:-:S05]  /*0340*/  FADD R11, R8, R11 ;  /* 0x0000000b080b7221 */ /* 0x004fca0000000000 */
[----:B------:R0:W-:Y:S07]  /*0350*/  STG.E desc[UR4][R6.64], R11 ;  /* 0x0000000b06007986 */ /* 0x0001ee000c101904 */
[----:B------:R-:W-:Y:S05]  /*0360*/  @P1 BRA `(.L_x_2) ;  /* 0xfffffffc00d01947 */ /* 0x000fea000383ffff */
.L_x_1:
[----:B------:R-:W-:Y:S05]  /*0370*/  BSYNC.RECONVERGENT B0 ;  /* 0x0000000000007941 */ /* 0x000fea0003800200 */
.L_x_0:
[----:B------:R-:W-:Y:S05]  /*0380*/  @!P0 EXIT ;  /* 0x000000000000894d */ /* 0x000fea0003800000 */
.L_x_3:
[----:B0-----:R-:W0:Y:S08]  /*0390*/  LDC.64 R6, c[0x0][0x388] ;  /* 0x0000e200ff067b82 */ /* 0x001e300000000a00 */
[----:B------:R-:W1:Y:S01]  /*03a0*/  LDC.64 R4, c[0x0][0x390] ;  /* 0x0000e400ff047b82 */ /* 0x000e620000000a00 */
[----:B0-----:R-:W-:-:S06]  /*03b0*/  IMAD.WIDE.U32 R8, R3, 0x4, R6 ;  /* 0x0000000403087825 */ /* 0x001fcc00078e0006 */
[----:B------:R-:W2:Y:S01]  /*03c0*/  LDG.E R8, desc[UR4][R8.64] ;  /* 0x0000000408087981 */ /* 0x000ea2000c1e1900 */
[----:B-1----:R-:W-:-:S05]  /*03d0*/  IMAD.WIDE.U32 R10, R3, 0x4, R4 ;  /* 0x00000004030a7825 */ /* 0x002fca00078e0004 */
[----:B------:R-:W2:Y:S01]  /*03e0*/  LDG.E R13, desc[UR4][R10.64] ;  /* 0x000000040a0d7981 */ /* 0x000ea2000c1e1900 */
[----:B------:R-:W-:-:S05]  /*03f0*/  IADD3 R15, PT, PT, R0, R3, RZ ;  /* 0x00000003000f7210 */ /* 0x000fca0007ffe0ff */
[----:B------:R-:W-:-:S04]  /*0400*/  IMAD.WIDE.U32 R2, R15, 0x4, R6 ;  /* 0x000000040f027825 */ /* 0x000fc800078e0006 */
[----:B--2---:R-:W-:Y:S01]  /*0410*/  FADD R17, R8, R13 ;  /* 0x0000000d08117221 */ /* 0x004fe20000000000 */
[----:B------:R-:W-:-:S04]  /*0420*/  IMAD.WIDE.U32 R12, R15, 0x4, R4 ;  /* 0x000000040f0c7825 */ /* 0x000fc800078e0004 */
[----:B------:R0:W-:Y:S04]  /*0430*/  STG.E desc[UR4][R10.64], R17 ;  /* 0x000000110a007986 */ /* 0x0001e8000c101904 */
[----:B------:R-:W2:Y:S04]  /*0440*/  LDG.E R2, desc[UR4][R2.64] ;  /* 0x0000000402027981 */ /* 0x000ea8000c1e1900 */
[----:B------:R-:W2:Y:S01]  /*0450*/  LDG.E R19, desc[UR4][R12.64] ;  /* 0x000000040c137981 */ /* 0x000ea2000c1e1900 */
[----:B------:R-:W-:-:S04]  /*0460*/  IMAD.IADD R21, R15, 0x1, R0 ;  /* 0x000000010f157824 */ /* 0x000fc800078e0200 */
[----:B------:R-:W-:-:S04]  /*0470*/  IMAD.WIDE.U32 R8, R21, 0x4, R6 ;  /* 0x0000000415087825 */ /* 0x000fc800078e0006 */
[----:B------:R-:W-:-:S04]  /*0480*/  IMAD.WIDE.U32 R14, R21, 0x4, R4 ;  /* 0x00000004150e7825 */ /* 0x000fc800078e0004 */
[----:B--2---:R-:W-:-:S05]  /*0490*/  FADD R19, R2, R19 ;  /* 0x0000001302137221 */ /* 0x004fca0000000000 */
[----:B------:R1:W-:Y:S04]  /*04a0*/  STG.E desc[UR4][R12.64], R19 ;  /* 0x000000130c007986 */ /* 0x0003e8000c101904 */
[----:B------:R-:W2:Y:S04]  /*04b0*/  LDG.E R8, desc[UR4][R8.64] ;  /* 0x0000000408087981 */ /* 0x000ea8000c1e1900 */
[----:B------:R-:W2:Y:S01]  /*04c0*/  LDG.E R23, desc[UR4][R14.64] ;  /* 0x000000040e177981 */ /* 0x000ea2000c1e1900 */
[----:B------:R-:W-:-:S05]  /*04d0*/  IADD3 R21, PT, PT, R21, R0, RZ ;  /* 0x0000000015157210 */ /* 0x000fca0007ffe0ff */
[----:B------:R-:W-:-:S04]  /*04e0*/  IMAD.WIDE.U32 R6, R21, 0x4, R6 ;  /* 0x0000000415067825 */ /* 0x000fc800078e0006 */
[----:B------:R-:W-:-:S04]  /*04f0*/  IMAD.WIDE.U32 R4, R21, 0x4, R4 ;  /* 0x0000000415047825 */ /* 0x000fc800078e0004 */
[----:B--2---:R-:W-:-:S05]  /*0500*/  FADD R23, R8, R23 ;  /* 0x0000001708177221 */ /* 0x004fca0000000000 */
[----:B------:R1:W-:Y:S04]  /*0510*/  STG.E desc[UR4][R14.64], R23 ;  /* 0x000000170e007986 */ /* 0x0003e8000c101904 */
[----:B------:R-:W0:Y:S04]  /*0520*/  LDG.E R6, desc[UR4][R6.64] ;  /* 0x0000000406067981 */ /* 0x000e28000c1e1900 */
[----:B------:R-:W0:Y:S02]  /*0530*/  LDG.E R3, desc[UR4][R4.64] ;  /* 0x0000000404037981 */ /* 0x000e24000c1e1900 */
[----:B0-----:R-:W-:Y:S01]  /*0540*/  FADD R11, R6, R3 ;  /* 0x00000003060b7221 */ /* 0x001fe20000000000 */
[----:B------:R-:W-:-:S04]  /*0550*/  IADD3 R3, PT, PT, R21, R0, RZ ;  /* 0x0000000015037210 */ /* 0x000fc80007ffe0ff */
[----:B------:R1:W-:Y:S01]  /*0560*/  STG.E desc[UR4][R4.64], R11 ;  /* 0x0000000b04007986 */ /* 0x0003e2000c101904 */
[----:B------:R-:W-:-:S13]  /*0570*/  ISETP.GE.AND P0, PT, R3, UR6, PT ;  /* 0x0000000603007c0c */ /* 0x000fda000bf06270 */
[----:B-1----:R-:W-:Y:S05]  /*0580*/  @!P0 BRA `(.L_x_3) ;  /* 0xfffffffc00808947 */ /* 0x002fea000383ffff */
[----:B------:R-:W-:Y:S05]  /*0590*/  EXIT ;  /* 0x000000000000794d */ /* 0x000fea0003800000 */
.L_x_4:
[----:B------:R-:W-:-:S00]  /*05a0*/  BRA `(.L_x_4) ;  /* 0xfffffffc00fc7947 */ /* 0x000fc0000383ffff */
[----:B------:R-:W-:-:S00]  /*05b0*/  NOP ;  /* 0x0000000000007918 */ /* 0x000fc00000000000 */
        /* <DEDUP_REMOVED lines=12> */
.L_x_5:


//--------------------- .nv.shared.reserved.0     --------------------------
	.section	.nv.shared.reserved.0,"aw",@nobits
	.weak		__nv_reservedSMEM_offset_0_alias
	.size		__nv_reservedSMEM_offset_0_alias, 0, 64
	.other		__nv_reservedSMEM_offset_0_alias,@"STO_CUDA_RESERVED_SHARED STV_DEFAULT"
__nv_reservedSMEM_offset_0_alias:
	.zero		0
	.zero		64


//--------------------- .nv.constant0._Z6vecaddiPfS_ --------------------------
	.section	.nv.constant0._Z6vecaddiPfS_,"a",@progbits
	.sectionflags	@""
	.align	4
.nv.constant0._Z6vecaddiPfS_:
	.zero		920


//--------------------- SYMBOLS --------------------------

	.type		.nv.reservedSmem.offset0,@object
	.size		.nv.reservedSmem.offset0,0x4
